//
// Generated by NVIDIA NVVM Compiler
//
// Compiler Build ID: CL-36424714
// Cuda compilation tools, release 13.0, V13.0.88
// Based on NVVM 20.0.0
//

.version 9.0
.target sm_100
.address_size 64

	// .globl	_Z6VecAddPff

.visible .entry _Z6VecAddPff(
	.param .u64 .ptr .align 1 _Z6VecAddPff_param_0,
	.param .f32 _Z6VecAddPff_param_1
)
{
	.reg .pred 	%p<2>;
	.reg .b32 	%r<12>;
	.reg .b32 	%f<34>;
	.reg .b64 	%rd<5>;

	ld.param.u64 	%rd2, [_Z6VecAddPff_param_0];
	ld.param.f32 	%f1, [_Z6VecAddPff_param_1];
	cvta.to.global.u64 	%rd1, %rd2;
	mov.u32 	%r7, %tid.x;
	mov.u32 	%r8, %ctaid.x;
	mad.lo.s32 	%r9, %r8, 100, %r7;
	mul.lo.s32 	%r10, %r9, 50000;
	mov.b32 	%r11, 0;
$L__BB0_1:
	mul.wide.u32 	%rd3, %r10, 4;
	add.s64 	%rd4, %rd1, %rd3;
	ld.global.f32 	%f2, [%rd4];
	add.f32 	%f3, %f1, %f2;
	st.global.f32 	[%rd4], %f3;
	ld.global.f32 	%f4, [%rd4+4];
	add.f32 	%f5, %f1, %f4;
	st.global.f32 	[%rd4+4], %f5;
	ld.global.f32 	%f6, [%rd4+8];
	add.f32 	%f7, %f1, %f6;
	st.global.f32 	[%rd4+8], %f7;
	ld.global.f32 	%f8, [%rd4+12];
	add.f32 	%f9, %f1, %f8;
	st.global.f32 	[%rd4+12], %f9;
	ld.global.f32 	%f10, [%rd4+16];
	add.f32 	%f11, %f1, %f10;
	st.global.f32 	[%rd4+16], %f11;
	ld.global.f32 	%f12, [%rd4+20];
	add.f32 	%f13, %f1, %f12;
	st.global.f32 	[%rd4+20], %f13;
	ld.global.f32 	%f14, [%rd4+24];
	add.f32 	%f15, %f1, %f14;
	st.global.f32 	[%rd4+24], %f15;
	ld.global.f32 	%f16, [%rd4+28];
	add.f32 	%f17, %f1, %f16;
	st.global.f32 	[%rd4+28], %f17;
	ld.global.f32 	%f18, [%rd4+32];
	add.f32 	%f19, %f1, %f18;
	st.global.f32 	[%rd4+32], %f19;
	ld.global.f32 	%f20, [%rd4+36];
	add.f32 	%f21, %f1, %f20;
	st.global.f32 	[%rd4+36], %f21;
	ld.global.f32 	%f22, [%rd4+40];
	add.f32 	%f23, %f1, %f22;
	st.global.f32 	[%rd4+40], %f23;
	ld.global.f32 	%f24, [%rd4+44];
	add.f32 	%f25, %f1, %f24;
	st.global.f32 	[%rd4+44], %f25;
	ld.global.f32 	%f26, [%rd4+48];
	add.f32 	%f27, %f1, %f26;
	st.global.f32 	[%rd4+48], %f27;
	ld.global.f32 	%f28, [%rd4+52];
	add.f32 	%f29, %f1, %f28;
	st.global.f32 	[%rd4+52], %f29;
	ld.global.f32 	%f30, [%rd4+56];
	add.f32 	%f31, %f1, %f30;
	st.global.f32 	[%rd4+56], %f31;
	ld.global.f32 	%f32, [%rd4+60];
	add.f32 	%f33, %f1, %f32;
	st.global.f32 	[%rd4+60], %f33;
	add.s32 	%r11, %r11, 16;
	add.s32 	%r10, %r10, 16;
	setp.ne.s32 	%p1, %r11, 50000;
	@%p1 bra 	$L__BB0_1;
	ret;

}


// ===== COMPILED SASS (sm_100) =====

	.target	sm_100

	.elftype	@"ET_EXEC"


//--------------------- .note.nv.tkinfo           --------------------------
	.section	.note.nv.tkinfo,"",@"SHT_NOTE"
	.sectionflags	@"SHF_NOTE_NV_TKINFO"
	.tkinfo
        /*0018*/ 	.word	0x00000002
        /*0030*/ 	.string	""
        /*0030*/ 	.string	"ptxas"
        /*0030*/ 	.string	"Cuda compilation tools, release 13.0, V13.0.88"
        /*0030*/ 	.string	"Build cuda_13.0.r13.0/compiler.36424714_0"
        /*0030*/ 	.string	"-arch sm_100 -m 64 "



//--------------------- .note.nv.cuinfo           --------------------------
	.section	.note.nv.cuinfo,"",@"SHT_NOTE"
	.sectionflags	@"SHF_NOTE_NV_CUINFO"
        /*0018*/ 	.short	0x0002
        /*001a*/ 	.short	0x0064
        /*001c*/ 	.short	0x0082
	.zero		2


//--------------------- .nv.info                  --------------------------
	.section	.nv.info,"",@"SHT_CUDA_INFO"
	.align	4


	//----- nvinfo : EIATTR_REGCOUNT
	.align		4
        /*0000*/ 	.byte	0x04, 0x2f
        /*0002*/ 	.short	(.L_1 - .L_0)
	.align		4
.L_0:
        /*0004*/ 	.word	index@(_Z6VecAddPff)
        /*0008*/ 	.word	0x0000001e


	//----- nvinfo : EIATTR_FRAME_SIZE
	.align		4
.L_1:
        /*000c*/ 	.byte	0x04, 0x11
        /*000e*/ 	.short	(.L_3 - .L_2)
	.align		4
.L_2:
        /*0010*/ 	.word	index@(_Z6VecAddPff)
        /*0014*/ 	.word	0x00000000


	//----- nvinfo : EIATTR_MIN_STACK_SIZE
	.align		4
.L_3:
        /*0018*/ 	.byte	0x04, 0x12
        /*001a*/ 	.short	(.L_5 - .L_4)
	.align		4
.L_4:
        /*001c*/ 	.word	index@(_Z6VecAddPff)
        /*0020*/ 	.word	0x00000000
.L_5:


//--------------------- .nv.compat                --------------------------
	.section	.nv.compat,"",@"SHT_CUDA_COMPAT_INFO"
	.align	4
        /*0000*/ 	.byte	0x02, 0x09, 0x00, 0x00, 0x02, 0x02, 0x01, 0x00, 0x02, 0x05, 0x05, 0x00, 0x03, 0x07, 0x01, 0x01
        /*0010*/ 	.byte	0x02, 0x03, 0x00, 0x00, 0x02, 0x06, 0x01, 0x00, 0x04, 0x0b, 0x08, 0x00, 0x09, 0x00, 0x00, 0x00
        /*0020*/ 	.byte	0x00, 0x00, 0x00, 0x00


//--------------------- .nv.info._Z6VecAddPff     --------------------------
	.section	.nv.info._Z6VecAddPff,"",@"SHT_CUDA_INFO"
	.sectionflags	@""
	.align	4


	//----- nvinfo : EIATTR_CUDA_API_VERSION
	.align		4
        /*0000*/ 	.byte	0x04, 0x37
        /*0002*/ 	.short	(.L_7 - .L_6)
.L_6:
        /*0004*/ 	.word	0x00000082


	//----- nvinfo : EIATTR_KPARAM_INFO
	.align		4
.L_7:
        /*0008*/ 	.byte	0x04, 0x17
        /*000a*/ 	.short	(.L_9 - .L_8)
.L_8:
        /*000c*/ 	.word	0x00000000
        /*0010*/ 	.short	0x0001
        /*0012*/ 	.short	0x0008
        /*0014*/ 	.byte	0x00, 0xf0, 0x11, 0x00


	//----- nvinfo : EIATTR_KPARAM_INFO
	.align		4
.L_9:
        /*0018*/ 	.byte	0x04, 0x17
        /*001a*/ 	.short	(.L_11 - .L_10)
.L_10:
        /*001c*/ 	.word	0x00000000
        /*0020*/ 	.short	0x0000
        /*0022*/ 	.short	0x0000
        /*0024*/ 	.byte	0x00, 0xf5, 0x21, 0x00


	//----- nvinfo : EIATTR_SPARSE_MMA_MASK
	.align		4
.L_11:
        /*0028*/ 	.byte	0x03, 0x50
        /*002a*/ 	.short	0x0000


	//----- nvinfo : EIATTR_MAXREG_COUNT
	.align		4
        /*002c*/ 	.byte	0x03, 0x1b
        /*002e*/ 	.short	0x00ff


	//----- nvinfo : EIATTR_MERCURY_ISA_VERSION
	.align		4
        /*0030*/ 	.byte	0x03, 0x5f
        /*0032*/ 	.short	0x0101


	//----- nvinfo : EIATTR_VRC_CTA_INIT_COUNT
	.align		4
        /*0034*/ 	.byte	0x02, 0x4a
	.zero		1
	.zero		1


	//----- nvinfo : EIATTR_EXIT_INSTR_OFFSETS
	.align		4
        /*0038*/ 	.byte	0x04, 0x1c
        /*003a*/ 	.short	(.L_13 - .L_12)


	//   ....[0]....
.L_12:
        /*003c*/ 	.word	0x000003e0


	//----- nvinfo : EIATTR_CBANK_PARAM_SIZE
	.align		4
.L_13:
        /*0040*/ 	.byte	0x03, 0x19
        /*0042*/ 	.short	0x000c


	//----- nvinfo : EIATTR_PARAM_CBANK
	.align		4
        /*0044*/ 	.byte	0x04, 0x0a
        /*0046*/ 	.short	(.L_15 - .L_14)
	.align		4
.L_14:
        /*0048*/ 	.word	index@(.nv.constant0._Z6VecAddPff)
        /*004c*/ 	.short	0x0380
        /*004e*/ 	.short	0x000c


	//----- nvinfo : EIATTR_SW_WAR
	.align		4
.L_15:
        /*0050*/ 	.byte	0x04, 0x36
        /*0052*/ 	.short	(.L_17 - .L_16)
.L_16:
        /*0054*/ 	.word	0x00000008
.L_17:


//--------------------- .nv.callgraph             --------------------------
	.section	.nv.callgraph,"",@"SHT_CUDA_CALLGRAPH"
	.align	4
	.sectionentsize	8
	.align		4
        /*0000*/ 	.word	0x00000000
	.align		4
        /*0004*/ 	.word	0xffffffff
	.align		4
        /*0008*/ 	.word	0x00000000
	.align		4
        /*000c*/ 	.word	0xfffffffe
	.align		4
        /*0010*/ 	.word	0x00000000
	.align		4
        /*0014*/ 	.word	0xfffffffd
	.align		4
        /*0018*/ 	.word	0x00000000
	.align		4
        /*001c*/ 	.word	0xfffffffc


//--------------------- .text._Z6VecAddPff        --------------------------
	.section	.text._Z6VecAddPff,"ax",@progbits
	.align	128
        .global         _Z6VecAddPff
        .type           _Z6VecAddPff,@function
        .size           _Z6VecAddPff,(.L_x_2 - _Z6VecAddPff)
        .other          _Z6VecAddPff,@"STO_CUDA_ENTRY STV_DEFAULT"
_Z6VecAddPff:
.text._Z6VecAddPff:
[----:B------:R-:W-:Y:S01]  /*0000*/  LDC R1, c[0x0][0x37c] ;  /* 0x0000df00ff017b82 */ /* 0x000fe20000000800 */
[----:B------:R-:W0:Y:S01]  /*0010*/  S2R R0, SR_TID.X ;  /* 0x0000000000007919 */ /* 0x000e220000002100 */
[----:B------:R-:W1:Y:S01]  /*0020*/  LDCU.64 UR6, c[0x0][0x358] ;  /* 0x00006b00ff0677ac */ /* 0x000e620008000a00 */
[----:B------:R-:W0:Y:S01]  /*0030*/  S2R R3, SR_CTAID.X ;  /* 0x0000000000037919 */ /* 0x000e220000002500 */
[----:B------:R-:W2:Y:S01]  /*0040*/  LDCU UR5, c[0x0][0x388] ;  /* 0x00007100ff0577ac */ /* 0x000ea20008000800 */
[----:B------:R-:W-:Y:S01]  /*0050*/  UMOV UR4, URZ ;  /* 0x000000ff00047c82 */ /* 0x000fe20008000000 */
[----:B0-----:R-:W-:-:S04]  /*0060*/  IMAD R0, R3, 0x64, R0 ;  /* 0x0000006403007824 */ /* 0x001fc800078e0200 */
[----:B-12---:R-:W-:-:S07]  /*0070*/  IMAD R0, R0, 0xc350, RZ ;  /* 0x0000c35000007824 */ /* 0x006fce00078e02ff */
.L_x_0:
[----:B----4-:R-:W0:Y:S02]  /*0080*/  LDC.64 R2, c[0x0][0x380] ;  /* 0x0000e000ff027b82 */ /* 0x010e240000000a00 */
[----:B0-----:R-:W-:-:S05]  /*0090*/  IMAD.WIDE.U32 R2, R0, 0x4, R2 ;  /* 0x0000000400027825 */ /* 0x001fca00078e0002 */
[----:B------:R-:W2:Y:S04]  /*00a0*/  LDG.E R9, desc[UR6][R2.64] ;  /* 0x0000000602097981 */ /* 0x000ea8000c1e1900 */
[----:B------:R-:W3:Y:S04]  /*00b0*/  LDG.E R10, desc[UR6][R2.64+0x4] ;  /* 0x00000406020a7981 */ /* 0x000ee8000c1e1900 */
[----:B------:R-:W4:Y:S04]  /*00c0*/  LDG.E R12, desc[UR6][R2.64+0x8] ;  /* 0x00000806020c7981 */ /* 0x000f28000c1e1900 */
[----:B------:R-:W5:Y:S04]  /*00d0*/  LDG.E R14, desc[UR6][R2.64+0xc] ;  /* 0x00000c06020e7981 */ /* 0x000f68000c1e1900 */
        /* <DEDUP_REMOVED lines=11> */
[----:B------:R-:W5:Y:S01]  /*0190*/  LDG.E R5, desc[UR6][R2.64+0x3c] ;  /* 0x00003c0602057981 */ /* 0x000f62000c1e1900 */
[----:B------:R-:W-:Y:S01]  /*01a0*/  UIADD3 UR4, UPT, UPT, UR4, 0x10, URZ ;  /* 0x0000001004047890 */ /* 0x000fe2000fffe0ff */
[----:B------:R-:W-:-:S03]  /*01b0*/  IADD3 R0, PT, PT, R0, 0x10, RZ ;  /* 0x0000001000007810 */ /* 0x000fc60007ffe0ff */
[----:B------:R-:W-:Y:S01]  /*01c0*/  UISETP.NE.AND UP0, UPT, UR4, 0xc350, UPT ;  /* 0x0000c3500400788c */ /* 0x000fe2000bf05270 */
[----:B--2---:R-:W-:Y:S01]  /*01d0*/  FADD R9, R9, UR5 ;  /* 0x0000000509097e21 */ /* 0x004fe20008000000 */
[----:B---3--:R-:W-:-:S04]  /*01e0*/  FADD R11, R10, UR5 ;  /* 0x000000050a0b7e21 */ /* 0x008fc80008000000 */
[----:B------:R0:W-:Y:S01]  /*01f0*/  STG.E desc[UR6][R2.64], R9 ;  /* 0x0000000902007986 */ /* 0x0001e2000c101906 */
[----:B----4-:R-:W-:-:S03]  /*0200*/  FADD R13, R12, UR5 ;  /* 0x000000050c0d7e21 */ /* 0x010fc60008000000 */
[----:B------:R1:W-:Y:S01]  /*0210*/  STG.E desc[UR6][R2.64+0x4], R11 ;  /* 0x0000040b02007986 */ /* 0x0003e2000c101906 */
[----:B-----5:R-:W-:-:S03]  /*0220*/  FADD R15, R14, UR5 ;  /* 0x000000050e0f7e21 */ /* 0x020fc60008000000 */
[----:B------:R2:W-:Y:S01]  /*0230*/  STG.E desc[UR6][R2.64+0x8], R13 ;  /* 0x0000080d02007986 */ /* 0x0005e2000c101906 */
[----:B------:R-:W-:-:S03]  /*0240*/  FADD R17, R16, UR5 ;  /* 0x0000000510117e21 */ /* 0x000fc60008000000 */
[----:B------:R3:W-:Y:S01]  /*0250*/  STG.E desc[UR6][R2.64+0xc], R15 ;  /* 0x00000c0f02007986 */ /* 0x0007e2000c101906 */
[----:B------:R-:W-:-:S03]  /*0260*/  FADD R19, R18, UR5 ;  /* 0x0000000512137e21 */ /* 0x000fc60008000000 */
[----:B------:R4:W-:Y:S01]  /*0270*/  STG.E desc[UR6][R2.64+0x10], R17 ;  /* 0x0000101102007986 */ /* 0x0009e2000c101906 */
[----:B0-----:R-:W-:-:S03]  /*0280*/  FADD R9, R20, UR5 ;  /* 0x0000000514097e21 */ /* 0x001fc60008000000 */
[----:B------:R4:W-:Y:S01]  /*0290*/  STG.E desc[UR6][R2.64+0x14], R19 ;  /* 0x0000141302007986 */ /* 0x0009e2000c101906 */
[----:B------:R-:W-:-:S03]  /*02a0*/  FADD R21, R21, UR5 ;  /* 0x0000000515157e21 */ /* 0x000fc60008000000 */
[----:B------:R4:W-:Y:S01]  /*02b0*/  STG.E desc[UR6][R2.64+0x18], R9 ;  /* 0x0000180902007986 */ /* 0x0009e2000c101906 */
[----:B------:R-:W-:-:S03]  /*02c0*/  FADD R23, R22, UR5 ;  /* 0x0000000516177e21 */ /* 0x000fc60008000000 */
[----:B------:R4:W-:Y:S01]  /*02d0*/  STG.E desc[UR6][R2.64+0x1c], R21 ;  /* 0x00001c1502007986 */ /* 0x0009e2000c101906 */
[----:B------:R-:W-:-:S03]  /*02e0*/  FADD R25, R24, UR5 ;  /* 0x0000000518197e21 */ /* 0x000fc60008000000 */
[----:B------:R4:W-:Y:S01]  /*02f0*/  STG.E desc[UR6][R2.64+0x20], R23 ;  /* 0x0000201702007986 */ /* 0x0009e2000c101906 */
[----:B------:R-:W-:-:S03]  /*0300*/  FADD R27, R26, UR5 ;  /* 0x000000051a1b7e21 */ /* 0x000fc60008000000 */
[----:B------:R4:W-:Y:S01]  /*0310*/  STG.E desc[UR6][R2.64+0x24], R25 ;  /* 0x0000241902007986 */ /* 0x0009e2000c101906 */
[----:B-1----:R-:W-:-:S03]  /*0320*/  FADD R11, R8, UR5 ;  /* 0x00000005080b7e21 */ /* 0x002fc60008000000 */
[----:B------:R4:W-:Y:S01]  /*0330*/  STG.E desc[UR6][R2.64+0x28], R27 ;  /* 0x0000281b02007986 */ /* 0x0009e2000c101906 */
[----:B--2---:R-:W-:-:S03]  /*0340*/  FADD R13, R4, UR5 ;  /* 0x00000005040d7e21 */ /* 0x004fc60008000000 */
[----:B------:R4:W-:Y:S01]  /*0350*/  STG.E desc[UR6][R2.64+0x2c], R11 ;  /* 0x00002c0b02007986 */ /* 0x0009e2000c101906 */
[----:B------:R-:W-:-:S03]  /*0360*/  FADD R7, R7, UR5 ;  /* 0x0000000507077e21 */ /* 0x000fc60008000000 */
[----:B------:R4:W-:Y:S01]  /*0370*/  STG.E desc[UR6][R2.64+0x30], R13 ;  /* 0x0000300d02007986 */ /* 0x0009e2000c101906 */
[----:B---3--:R-:W-:-:S03]  /*0380*/  FADD R15, R6, UR5 ;  /* 0x00000005060f7e21 */ /* 0x008fc60008000000 */
[----:B------:R4:W-:Y:S01]  /*0390*/  STG.E desc[UR6][R2.64+0x34], R7 ;  /* 0x0000340702007986 */ /* 0x0009e2000c101906 */
[----:B------:R-:W-:-:S03]  /*03a0*/  FADD R5, R5, UR5 ;  /* 0x0000000505057e21 */ /* 0x000fc60008000000 */
[----:B------:R4:W-:Y:S04]  /*03b0*/  STG.E desc[UR6][R2.64+0x38], R15 ;  /* 0x0000380f02007986 */ /* 0x0009e8000c101906 */
[----:B------:R4:W-:Y:S01]  /*03c0*/  STG.E desc[UR6][R2.64+0x3c], R5 ;  /* 0x00003c0502007986 */ /* 0x0009e2000c101906 */
[----:B------:R-:W-:Y:S05]  /*03d0*/  BRA.U UP0, `(.L_x_0) ;  /* 0xfffffffd00287547 */ /* 0x000fea000b83ffff */
[----:B------:R-:W-:Y:S05]  /*03e0*/  EXIT ;  /* 0x000000000000794d */ /* 0x000fea0003800000 */
.L_x_1:
[----:B------:R-:W-:-:S00]  /*03f0*/  BRA `(.L_x_1) ;  /* 0xfffffffc00fc7947 */ /* 0x000fc0000383ffff */
[----:B------:R-:W-:-:S00]  /*0400*/  NOP ;  /* 0x0000000000007918 */ /* 0x000fc00000000000 */
[----:B------:R-:W-:-:S00]  /*0410*/  NOP ;  /* 0x0000000000007918 */ /* 0x000fc00000000000 */
[----:B------:R-:W-:-:S00]  /*0420*/  NOP ;  /* 0x0000000000007918 */ /* 0x000fc00000000000 */
[----:B------:R-:W-:-:S00]  /*0430*/  NOP ;  /* 0x0000000000007918 */ /* 0x000fc00000000000 */
[----:B------:R-:W-:-:S00]  /*0440*/  NOP ;  /* 0x0000000000007918 */ /* 0x000fc00000000000 */
[----:B------:R-:W-:-:S00]  /*0450*/  NOP ;  /* 0x0000000000007918 */ /* 0x000fc00000000000 */
[----:B------:R-:W-:-:S00]  /*0460*/  NOP ;  /* 0x0000000000007918 */ /* 0x000fc00000000000 */
[----:B------:R-:W-:-:S00]  /*0470*/  NOP ;  /* 0x0000000000007918 */ /* 0x000fc00000000000 */
.L_x_2:


//--------------------- .nv.shared.reserved.0     --------------------------
	.section	.nv.shared.reserved.0,"aw",@nobits
	.weak		__nv_reservedSMEM_offset_0_alias
	.size		__nv_reservedSMEM_offset_0_alias, 0, 64
	.other		__nv_reservedSMEM_offset_0_alias,@"STO_CUDA_RESERVED_SHARED STV_DEFAULT"
__nv_reservedSMEM_offset_0_alias:
	.zero		0
	.zero		64


//--------------------- .nv.constant0._Z6VecAddPff --------------------------
	.section	.nv.constant0._Z6VecAddPff,"a",@progbits
	.sectionflags	@""
	.align	4
.nv.constant0._Z6VecAddPff:
	.zero		908


//--------------------- SYMBOLS --------------------------

	.type		.nv.reservedSmem.offset0,@object
	.size		.nv.reservedSmem.offset0,0x4
